	.headerflags	@"EF_CUDA_TEXMODE_UNIFIED EF_CUDA_64BIT_ADDRESS EF_CUDA_ACCELERATORS EF_CUDA_SM90 EF_CUDA_VIRTUAL_SM(EF_CUDA_SM90)"
	.elftype	@"ET_EXEC"


//--------------------- .nv.info                  --------------------------
	.section	.nv.info,"",@"SHT_CUDA_INFO"
	.align	4


	//----- nvinfo : EIATTR_REGCOUNT
	.align		4
        /*0000*/ 	.byte	0x04, 0x2f
        /*0002*/ 	.short	(.L_1 - .L_0)
	.align		4
.L_0:
        /*0004*/ 	.word	index@(triton_poi_fused_sigmoid_0)
        /*0008*/ 	.word	0x0000000c


	//----- nvinfo : EIATTR_MIN_STACK_SIZE
	.align		4
.L_1:
        /*000c*/ 	.byte	0x04, 0x12
        /*000e*/ 	.short	(.L_3 - .L_2)
	.align		4
.L_2:
        /*0010*/ 	.word	index@(triton_poi_fused_sigmoid_0)
        /*0014*/ 	.word	0x00000000


	//----- nvinfo : EIATTR_FRAME_SIZE
	.align		4
.L_3:
        /*0018*/ 	.byte	0x04, 0x11
        /*001a*/ 	.short	(.L_5 - .L_4)
	.align		4
.L_4:
        /*001c*/ 	.word	index@(triton_poi_fused_sigmoid_0)
        /*0020*/ 	.word	0x00000000


	//----- nvinfo : EIATTR_MIN_STACK_SIZE
	.align		4
.L_5:
        /*0024*/ 	.byte	0x04, 0x12
        /*0026*/ 	.short	(.L_7 - .L_6)
	.align		4
.L_6:
        /*0028*/ 	.word	index@(triton_poi_fused_sigmoid_0)
        /*002c*/ 	.word	0x00000000
.L_7:


//--------------------- .nv.info.triton_poi_fused_sigmoid_0 --------------------------
	.section	.nv.info.triton_poi_fused_sigmoid_0,"",@"SHT_CUDA_INFO"
	.sectionflags	@""
	.align	4


	//----- nvinfo : EIATTR_CUDA_API_VERSION
	.align		4
        /*0000*/ 	.byte	0x04, 0x37
        /*0002*/ 	.short	(.L_9 - .L_8)
.L_8:
        /*0004*/ 	.word	0x0000007c


	//----- nvinfo : EIATTR_KPARAM_INFO
	.align		4
.L_9:
        /*0008*/ 	.byte	0x04, 0x17
        /*000a*/ 	.short	(.L_11 - .L_10)
.L_10:
        /*000c*/ 	.word	0x00000000
        /*0010*/ 	.short	0x0002
        /*0012*/ 	.short	0x0010
        /*0014*/ 	.byte	0x00, 0xf0, 0x11, 0x00


	//----- nvinfo : EIATTR_KPARAM_INFO
	.align		4
.L_11:
        /*0018*/ 	.byte	0x04, 0x17
        /*001a*/ 	.short	(.L_13 - .L_12)
.L_12:
        /*001c*/ 	.word	0x00000000
        /*0020*/ 	.short	0x0001
        /*0022*/ 	.short	0x0008
        /*0024*/ 	.byte	0x00, 0xf4, 0x21, 0x00


	//----- nvinfo : EIATTR_KPARAM_INFO
	.align		4
.L_13:
        /*0028*/ 	.byte	0x04, 0x17
        /*002a*/ 	.short	(.L_15 - .L_14)
.L_14:
        /*002c*/ 	.word	0x00000000
        /*0030*/ 	.short	0x0000
        /*0032*/ 	.short	0x0000
        /*0034*/ 	.byte	0x00, 0xf4, 0x21, 0x00


	//----- nvinfo : EIATTR_SPARSE_MMA_MASK
	.align		4
.L_15:
        /*0038*/ 	.byte	0x03, 0x50
        /*003a*/ 	.short	0x0000


	//----- nvinfo : EIATTR_MAXREG_COUNT
	.align		4
        /*003c*/ 	.byte	0x03, 0x1b
        /*003e*/ 	.short	0x00ff


	//----- nvinfo : EIATTR_EXIT_INSTR_OFFSETS
	.align		4
        /*0040*/ 	.byte	0x04, 0x1c
        /*0042*/ 	.short	(.L_17 - .L_16)


	//   ....[0]....
.L_16:
        /*0044*/ 	.word	0x00000330


	//   ....[1]....
        /*0048*/ 	.word	0x00000350


	//----- nvinfo : EIATTR_REQNTID
	.align		4
.L_17:
        /*004c*/ 	.byte	0x04, 0x10
        /*004e*/ 	.short	(.L_19 - .L_18)
.L_18:
        /*0050*/ 	.word	0x00000080
        /*0054*/ 	.word	0x00000001
        /*0058*/ 	.word	0x00000001


	//----- nvinfo : EIATTR_CBANK_PARAM_SIZE
	.align		4
.L_19:
        /*005c*/ 	.byte	0x03, 0x19
        /*005e*/ 	.short	0x0014


	//----- nvinfo : EIATTR_PARAM_CBANK
	.align		4
        /*0060*/ 	.byte	0x04, 0x0a
        /*0062*/ 	.short	(.L_21 - .L_20)
	.align		4
.L_20:
        /*0064*/ 	.word	index@(.nv.constant0.triton_poi_fused_sigmoid_0)
        /*0068*/ 	.short	0x0210
        /*006a*/ 	.short	0x0014


	//----- nvinfo : EIATTR_SW_WAR
	.align		4
.L_21:
        /*006c*/ 	.byte	0x04, 0x36
        /*006e*/ 	.short	(.L_23 - .L_22)
.L_22:
        /*0070*/ 	.word	0x00000008
.L_23:


//--------------------- .nv.callgraph             --------------------------
	.section	.nv.callgraph,"",@"SHT_CUDA_CALLGRAPH"
	.align	4
	.sectionentsize	8
	.align		4
        /*0000*/ 	.word	0x00000000
	.align		4
        /*0004*/ 	.word	0xffffffff
	.align		4
        /*0008*/ 	.word	0x00000000
	.align		4
        /*000c*/ 	.word	0xfffffffe
	.align		4
        /*0010*/ 	.word	0x00000000
	.align		4
        /*0014*/ 	.word	0xfffffffd
	.align		4
        /*0018*/ 	.word	0x00000000
	.align		4
        /*001c*/ 	.word	0xfffffffc


//--------------------- .text.triton_poi_fused_sigmoid_0 --------------------------
	.section	.text.triton_poi_fused_sigmoid_0,"ax",@progbits
	.align	128
        .global         triton_poi_fused_sigmoid_0
        .type           triton_poi_fused_sigmoid_0,@function
        .size           triton_poi_fused_sigmoid_0,(.L_x_1 - triton_poi_fused_sigmoid_0)
        .other          triton_poi_fused_sigmoid_0,@"STO_CUDA_ENTRY STV_DEFAULT"
triton_poi_fused_sigmoid_0:
.text.triton_poi_fused_sigmoid_0:
[----:B------:R-:W0:Y:S02]  /*0000*/  LDC R1, c[0x0][0x28] ;  /* 0x00000a00ff017b82 */ /* 0x000e240000000800 */
[----:B------:R-:W1:Y:S01]  /*0010*/  S2R R0, SR_TID.X ;  /* 0x0000000000007919 */ /* 0x000e620000002100 */
[----:B------:R-:W2:Y:S01]  /*0020*/  LDC.64 R4, c[0x0][0x210] ;  /* 0x00008400ff047b82 */ /* 0x000ea20000000a00 */
[----:B------:R-:W-:Y:S01]  /*0030*/  HFMA2.MMA R8, -RZ, RZ, 0, 0 ;  /* 0x00000000ff087435 */ /* 0x000fe200000001ff */
[----:B------:R-:W-:Y:S01]  /*0040*/  ULDC.64 UR4, c[0x0][0x208] ;  /* 0x0000820000047ab9 */ /* 0x000fe20000000a00 */
[----:B------:R-:W3:Y:S01]  /*0050*/  S2R R3, SR_CTAID.X ;  /* 0x0000000000037919 */ /* 0x000ee20000002500 */
[----:B-1----:R-:W-:-:S04]  /*0060*/  SHF.L.U32 R0, R0, 0x1, RZ ;  /* 0x0000000100007819 */ /* 0x002fc800000006ff */
[----:B------:R-:W-:-:S04]  /*0070*/  LOP3.LUT R0, R0, 0xfe, RZ, 0xc0, !PT ;  /* 0x000000fe00007812 */ /* 0x000fc800078ec0ff */
[----:B---3--:R-:W-:-:S04]  /*0080*/  LEA R0, R3, R0, 0x8 ;  /* 0x0000000003007211 */ /* 0x008fc800078e40ff */
[----:B------:R-:W-:Y:S01]  /*0090*/  IADD3 R2, R0, 0x1, RZ ;  /* 0x0000000100027810 */ /* 0x000fe20007ffe0ff */
[C---:B------:R-:W-:Y:S01]  /*00a0*/  IMAD.HI R3, R0.reuse, 0x55555556, RZ ;  /* 0x5555555600037827 */ /* 0x040fe200078e02ff */
[----:B------:R-:W-:-:S03]  /*00b0*/  ISETP.GE.AND P0, PT, R0, 0xc0, PT ;  /* 0x000000c00000780c */ /* 0x000fc60003f06270 */
[----:B------:R-:W-:Y:S01]  /*00c0*/  IMAD.HI R7, R2, 0x55555556, RZ ;  /* 0x5555555602077827 */ /* 0x000fe200078e02ff */
[----:B------:R-:W-:-:S04]  /*00d0*/  LEA.HI R3, R3, R3, RZ, 0x1 ;  /* 0x0000000303037211 */ /* 0x000fc800078f08ff */
[----:B------:R-:W-:Y:S01]  /*00e0*/  LEA.HI R7, R7, R7, RZ, 0x1 ;  /* 0x0000000707077211 */ /* 0x000fe200078f08ff */
[----:B------:R-:W-:-:S05]  /*00f0*/  IMAD R6, R3, -0x3, R0 ;  /* 0xfffffffd03067824 */ /* 0x000fca00078e0200 */
[----:B------:R-:W-:Y:S01]  /*0100*/  LEA R3, R3, R6, 0x2 ;  /* 0x0000000603037211 */ /* 0x000fe200078e10ff */
[----:B------:R-:W-:-:S04]  /*0110*/  IMAD R6, R7, -0x3, R2 ;  /* 0xfffffffd07067824 */ /* 0x000fc800078e0202 */
[--C-:B--2---:R-:W-:Y:S01]  /*0120*/  IMAD.WIDE R2, R3, 0x4, R4.reuse ;  /* 0x0000000403027825 */ /* 0x104fe200078e0204 */
[----:B------:R-:W-:Y:S02]  /*0130*/  LEA R7, R7, R6, 0x2 ;  /* 0x0000000607077211 */ /* 0x000fe400078e10ff */
[----:B------:R-:W-:Y:S02]  /*0140*/  MOV R6, RZ ;  /* 0x000000ff00067202 */ /* 0x000fe40000000f00 */
[----:B------:R-:W2:Y:S01]  /*0150*/  @!P0 LDG.E R8, desc[UR4][R2.64] ;  /* 0x0000000402088981 */ /* 0x000ea2000c1e1900 */
[----:B------:R-:W-:-:S05]  /*0160*/  IMAD.WIDE R4, R7, 0x4, R4 ;  /* 0x0000000407047825 */ /* 0x000fca00078e0204 */
[----:B------:R-:W3:Y:S01]  /*0170*/  @!P0 LDG.E R6, desc[UR4][R4.64] ;  /* 0x0000000404068981 */ /* 0x000ee2000c1e1900 */
[----:B--2---:R-:W-:-:S04]  /*0180*/  FADD R8, RZ, -R8 ;  /* 0x80000008ff087221 */ /* 0x004fc80000000000 */
[----:B------:R-:W-:Y:S01]  /*0190*/  FMUL R8, R8, 1.4426950216293334961 ;  /* 0x3fb8aa3b08087820 */ /* 0x000fe20000400000 */
[----:B---3--:R-:W-:-:S04]  /*01a0*/  FADD R6, RZ, -R6 ;  /* 0x80000006ff067221 */ /* 0x008fc80000000000 */
[----:B------:R-:W-:Y:S01]  /*01b0*/  FSETP.GEU.AND P1, PT, R8, -126, PT ;  /* 0xc2fc00000800780b */ /* 0x000fe20003f2e000 */
[----:B------:R-:W-:-:S05]  /*01c0*/  FMUL R7, R6, 1.4426950216293334961 ;  /* 0x3fb8aa3b06077820 */ /* 0x000fca0000400000 */
[----:B------:R-:W-:-:S07]  /*01d0*/  FSETP.GEU.AND P2, PT, R7, -126, PT ;  /* 0xc2fc00000700780b */ /* 0x000fce0003f4e000 */
[----:B------:R-:W-:-:S04]  /*01e0*/  @!P1 FMUL R8, R8, 0.5 ;  /* 0x3f00000008089820 */ /* 0x000fc80000400000 */
[----:B------:R-:W1:Y:S02]  /*01f0*/  MUFU.EX2 R6, R8 ;  /* 0x0000000800067308 */ /* 0x000e640000000800 */
[----:B------:R-:W-:-:S06]  /*0200*/  @!P2 FMUL R7, R7, 0.5 ;  /* 0x3f0000000707a820 */ /* 0x000fcc0000400000 */
[----:B------:R2:W3:Y:S01]  /*0210*/  MUFU.EX2 R2, R7 ;  /* 0x0000000700027308 */ /* 0x0004e20000000800 */
[----:B-1----:R-:W-:Y:S01]  /*0220*/  @!P1 FMUL R6, R6, R6 ;  /* 0x0000000606069220 */ /* 0x002fe20000400000 */
[----:B--2---:R-:W-:-:S03]  /*0230*/  HFMA2.MMA R7, -RZ, RZ, 1.625, 0 ;  /* 0x3e800000ff077435 */ /* 0x004fc600000001ff */
[----:B------:R-:W-:Y:S01]  /*0240*/  FADD R6, R6, 1 ;  /* 0x3f80000006067421 */ /* 0x000fe20000000000 */
[----:B---3--:R-:W-:-:S04]  /*0250*/  @!P2 FMUL R2, R2, R2 ;  /* 0x000000020202a220 */ /* 0x008fc80000400000 */
[----:B------:R-:W-:Y:S01]  /*0260*/  FSETP.GT.AND P1, PT, R6, 8.50705917302346158658e+37, PT ;  /* 0x7e8000000600780b */ /* 0x000fe20003f24000 */
[----:B------:R-:W-:-:S03]  /*0270*/  FADD R4, R2, 1 ;  /* 0x3f80000002047421 */ /* 0x000fc60000000000 */
[----:B------:R-:W-:Y:S01]  /*0280*/  FSEL R5, R7, 1, P1 ;  /* 0x3f80000007057808 */ /* 0x000fe20000800000 */
[----:B------:R-:W1:Y:S01]  /*0290*/  LDC.64 R2, c[0x0][0x218] ;  /* 0x00008600ff027b82 */ /* 0x000e620000000a00 */
[----:B------:R-:W-:-:S04]  /*02a0*/  FSETP.GT.AND P2, PT, R4, 8.50705917302346158658e+37, PT ;  /* 0x7e8000000400780b */ /* 0x000fc80003f44000 */
[----:B------:R-:W-:-:S03]  /*02b0*/  FSEL R7, R7, 1, P2 ;  /* 0x3f80000007077808 */ /* 0x000fc60001000000 */
[----:B------:R-:W-:-:S06]  /*02c0*/  @P1 FMUL R6, R6, 0.25 ;  /* 0x3e80000006061820 */ /* 0x000fcc0000400000 */
[----:B------:R-:W2:Y:S01]  /*02d0*/  MUFU.RCP R6, R6 ;  /* 0x0000000600067308 */ /* 0x000ea20000001000 */
[----:B------:R-:W-:-:S07]  /*02e0*/  @P2 FMUL R4, R4, 0.25 ;  /* 0x3e80000004042820 */ /* 0x000fce0000400000 */
[----:B------:R-:W3:Y:S01]  /*02f0*/  MUFU.RCP R4, R4 ;  /* 0x0000000400047308 */ /* 0x000ee20000001000 */
[----:B-1----:R-:W-:-:S04]  /*0300*/  IMAD.WIDE R2, R0, 0x4, R2 ;  /* 0x0000000400027825 */ /* 0x002fc800078e0202 */
[----:B--2---:R-:W-:Y:S01]  /*0310*/  FMUL R8, R6, R5 ;  /* 0x0000000506087220 */ /* 0x004fe20000400000 */
[----:B---3--:R-:W-:Y:S01]  /*0320*/  FMUL R9, R4, R7 ;  /* 0x0000000704097220 */ /* 0x008fe20000400000 */
[----:B------:R-:W-:Y:S06]  /*0330*/  @P0 EXIT ;  /* 0x000000000000094d */ /* 0x000fec0003800000 */
[----:B------:R-:W-:Y:S01]  /*0340*/  STG.E.64 desc[UR4][R2.64], R8 ;  /* 0x0000000802007986 */ /* 0x000fe2000c101b04 */
[----:B------:R-:W-:Y:S05]  /*0350*/  EXIT ;  /* 0x000000000000794d */ /* 0x000fea0003800000 */
.L_x_0:
[----:B------:R-:W-:-:S00]  /*0360*/  BRA `(.L_x_0) ;  /* 0xfffffffc00fc7947 */ /* 0x000fc0000383ffff */
[----:B------:R-:W-:-:S00]  /*0370*/  NOP ;  /* 0x0000000000007918 */ /* 0x000fc00000000000 */
        /* <DEDUP_REMOVED lines=8> */
.L_x_1:


//--------------------- .nv.constant0.triton_poi_fused_sigmoid_0 --------------------------
	.section	.nv.constant0.triton_poi_fused_sigmoid_0,"a",@progbits
	.sectionflags	@""
	.align	4
.nv.constant0.triton_poi_fused_sigmoid_0:
	.zero		548
